//
// Generated by NVIDIA NVVM Compiler
//
// Compiler Build ID: CL-36424714
// Cuda compilation tools, release 13.0, V13.0.88
// Based on NVVM 20.0.0
//

.version 9.0
.target sm_100
.address_size 64

	// .globl	_Z17matrixMultiplyRowPiS_S_iii

.visible .entry _Z17matrixMultiplyRowPiS_S_iii(
	.param .u64 .ptr .align 1 _Z17matrixMultiplyRowPiS_S_iii_param_0,
	.param .u64 .ptr .align 1 _Z17matrixMultiplyRowPiS_S_iii_param_1,
	.param .u64 .ptr .align 1 _Z17matrixMultiplyRowPiS_S_iii_param_2,
	.param .u32 _Z17matrixMultiplyRowPiS_S_iii_param_3,
	.param .u32 _Z17matrixMultiplyRowPiS_S_iii_param_4,
	.param .u32 _Z17matrixMultiplyRowPiS_S_iii_param_5
)
{
	.reg .pred 	%p<21>;
	.reg .b32 	%r<164>;
	.reg .b64 	%rd<82>;

	ld.param.u64 	%rd11, [_Z17matrixMultiplyRowPiS_S_iii_param_0];
	ld.param.u64 	%rd12, [_Z17matrixMultiplyRowPiS_S_iii_param_1];
	ld.param.u64 	%rd13, [_Z17matrixMultiplyRowPiS_S_iii_param_2];
	ld.param.u32 	%r67, [_Z17matrixMultiplyRowPiS_S_iii_param_3];
	ld.param.u32 	%r65, [_Z17matrixMultiplyRowPiS_S_iii_param_4];
	ld.param.u32 	%r66, [_Z17matrixMultiplyRowPiS_S_iii_param_5];
	cvta.to.global.u64 	%rd1, %rd12;
	cvta.to.global.u64 	%rd2, %rd11;
	cvta.to.global.u64 	%rd3, %rd13;
	mov.u32 	%r1, %tid.x;
	setp.ge.s32 	%p1, %r1, %r67;
	setp.lt.s32 	%p2, %r66, 1;
	or.pred  	%p3, %p1, %p2;
	@%p3 bra 	$L__BB0_26;
	setp.lt.s32 	%p4, %r65, 1;
	mul.lo.s32 	%r2, %r65, %r1;
	mul.lo.s32 	%r3, %r66, %r1;
	@%p4 bra 	$L__BB0_15;
	and.b32  	%r4, %r65, 7;
	and.b32  	%r5, %r65, 3;
	and.b32  	%r6, %r65, 2147483640;
	and.b32  	%r7, %r65, 1;
	neg.s32 	%r8, %r6;
	shl.b32 	%r9, %r66, 3;
	mul.lo.s32 	%r10, %r66, 5;
	mul.lo.s32 	%r11, %r66, 6;
	mul.lo.s32 	%r12, %r66, 7;
	cvt.u64.u32 	%rd4, %r2;
	mov.b32 	%r140, 0;
	shl.b64 	%rd32, %rd4, 2;
	add.s64 	%rd33, %rd32, %rd2;
	add.s64 	%rd5, %rd33, 16;
	mul.wide.u32 	%rd49, %r9, 4;
$L__BB0_3:
	setp.lt.u32 	%p13, %r65, 8;
	mov.b32 	%r154, 0;
	mov.u32 	%r159, %r154;
	@%p13 bra 	$L__BB0_6;
	add.s32 	%r147, %r66, %r140;
	shl.b32 	%r83, %r66, 1;
	add.s32 	%r146, %r83, %r140;
	mad.lo.s32 	%r145, %r66, 3, %r140;
	shl.b32 	%r84, %r66, 2;
	add.s32 	%r144, %r84, %r140;
	add.s32 	%r143, %r10, %r140;
	add.s32 	%r142, %r11, %r140;
	add.s32 	%r141, %r12, %r140;
	mul.wide.u32 	%rd34, %r140, 4;
	add.s64 	%rd81, %rd1, %rd34;
	mov.b32 	%r159, 0;
	mov.u64 	%rd80, %rd5;
	mov.u32 	%r148, %r8;
$L__BB0_5:
	.pragma "nounroll";
	ld.global.u32 	%r85, [%rd80+-16];
	ld.global.u32 	%r86, [%rd81];
	mad.lo.s32 	%r87, %r86, %r85, %r159;
	ld.global.u32 	%r88, [%rd80+-12];
	mul.wide.u32 	%rd35, %r147, 4;
	add.s64 	%rd36, %rd1, %rd35;
	ld.global.u32 	%r89, [%rd36];
	mad.lo.s32 	%r90, %r89, %r88, %r87;
	ld.global.u32 	%r91, [%rd80+-8];
	mul.wide.u32 	%rd37, %r146, 4;
	add.s64 	%rd38, %rd1, %rd37;
	ld.global.u32 	%r92, [%rd38];
	mad.lo.s32 	%r93, %r92, %r91, %r90;
	ld.global.u32 	%r94, [%rd80+-4];
	mul.wide.u32 	%rd39, %r145, 4;
	add.s64 	%rd40, %rd1, %rd39;
	ld.global.u32 	%r95, [%rd40];
	mad.lo.s32 	%r96, %r95, %r94, %r93;
	ld.global.u32 	%r97, [%rd80];
	mul.wide.u32 	%rd41, %r144, 4;
	add.s64 	%rd42, %rd1, %rd41;
	ld.global.u32 	%r98, [%rd42];
	mad.lo.s32 	%r99, %r98, %r97, %r96;
	ld.global.u32 	%r100, [%rd80+4];
	mul.wide.u32 	%rd43, %r143, 4;
	add.s64 	%rd44, %rd1, %rd43;
	ld.global.u32 	%r101, [%rd44];
	mad.lo.s32 	%r102, %r101, %r100, %r99;
	ld.global.u32 	%r103, [%rd80+8];
	mul.wide.u32 	%rd45, %r142, 4;
	add.s64 	%rd46, %rd1, %rd45;
	ld.global.u32 	%r104, [%rd46];
	mad.lo.s32 	%r105, %r104, %r103, %r102;
	ld.global.u32 	%r106, [%rd80+12];
	mul.wide.u32 	%rd47, %r141, 4;
	add.s64 	%rd48, %rd1, %rd47;
	ld.global.u32 	%r107, [%rd48];
	mad.lo.s32 	%r159, %r107, %r106, %r105;
	add.s32 	%r148, %r148, 8;
	add.s32 	%r147, %r147, %r9;
	add.s32 	%r146, %r146, %r9;
	add.s32 	%r145, %r145, %r9;
	add.s32 	%r144, %r144, %r9;
	add.s32 	%r143, %r143, %r9;
	add.s32 	%r142, %r142, %r9;
	add.s32 	%r141, %r141, %r9;
	add.s64 	%rd81, %rd81, %rd49;
	add.s64 	%rd80, %rd80, 32;
	setp.ne.s32 	%p14, %r148, 0;
	mov.u32 	%r154, %r6;
	@%p14 bra 	$L__BB0_5;
$L__BB0_6:
	setp.eq.s32 	%p15, %r4, 0;
	@%p15 bra 	$L__BB0_14;
	add.s32 	%r109, %r4, -1;
	setp.lt.u32 	%p16, %r109, 3;
	@%p16 bra 	$L__BB0_9;
	add.s32 	%r110, %r154, %r2;
	mul.wide.u32 	%rd50, %r110, 4;
	add.s64 	%rd51, %rd2, %rd50;
	ld.global.u32 	%r111, [%rd51];
	mad.lo.s32 	%r112, %r154, %r66, %r140;
	mul.wide.u32 	%rd52, %r112, 4;
	add.s64 	%rd53, %rd1, %rd52;
	ld.global.u32 	%r113, [%rd53];
	mad.lo.s32 	%r114, %r113, %r111, %r159;
	cvt.u64.u32 	%rd54, %r154;
	add.s64 	%rd55, %rd54, %rd4;
	shl.b64 	%rd56, %rd55, 2;
	add.s64 	%rd57, %rd2, %rd56;
	ld.global.u32 	%r115, [%rd57+4];
	add.s32 	%r116, %r112, %r66;
	mul.wide.u32 	%rd58, %r116, 4;
	add.s64 	%rd59, %rd1, %rd58;
	ld.global.u32 	%r117, [%rd59];
	mad.lo.s32 	%r118, %r117, %r115, %r114;
	ld.global.u32 	%r119, [%rd57+8];
	add.s32 	%r120, %r116, %r66;
	mul.wide.u32 	%rd60, %r120, 4;
	add.s64 	%rd61, %rd1, %rd60;
	ld.global.u32 	%r121, [%rd61];
	mad.lo.s32 	%r122, %r121, %r119, %r118;
	ld.global.u32 	%r123, [%rd57+12];
	add.s32 	%r124, %r120, %r66;
	mul.wide.u32 	%rd62, %r124, 4;
	add.s64 	%rd63, %rd1, %rd62;
	ld.global.u32 	%r125, [%rd63];
	mad.lo.s32 	%r159, %r125, %r123, %r122;
	add.s32 	%r154, %r154, 4;
$L__BB0_9:
	setp.eq.s32 	%p17, %r5, 0;
	@%p17 bra 	$L__BB0_14;
	setp.eq.s32 	%p18, %r5, 1;
	@%p18 bra 	$L__BB0_12;
	add.s32 	%r127, %r154, %r2;
	mul.wide.u32 	%rd64, %r127, 4;
	add.s64 	%rd65, %rd2, %rd64;
	ld.global.u32 	%r128, [%rd65];
	mad.lo.s32 	%r129, %r154, %r66, %r140;
	mul.wide.u32 	%rd66, %r129, 4;
	add.s64 	%rd67, %rd1, %rd66;
	ld.global.u32 	%r130, [%rd67];
	mad.lo.s32 	%r131, %r130, %r128, %r159;
	cvt.u64.u32 	%rd68, %r154;
	add.s64 	%rd69, %rd68, %rd4;
	shl.b64 	%rd70, %rd69, 2;
	add.s64 	%rd71, %rd2, %rd70;
	ld.global.u32 	%r132, [%rd71+4];
	add.s32 	%r133, %r129, %r66;
	mul.wide.u32 	%rd72, %r133, 4;
	add.s64 	%rd73, %rd1, %rd72;
	ld.global.u32 	%r134, [%rd73];
	mad.lo.s32 	%r159, %r134, %r132, %r131;
	add.s32 	%r154, %r154, 2;
$L__BB0_12:
	setp.eq.s32 	%p19, %r7, 0;
	@%p19 bra 	$L__BB0_14;
	add.s32 	%r135, %r154, %r2;
	mul.wide.u32 	%rd74, %r135, 4;
	add.s64 	%rd75, %rd2, %rd74;
	ld.global.u32 	%r136, [%rd75];
	mad.lo.s32 	%r137, %r154, %r66, %r140;
	mul.wide.u32 	%rd76, %r137, 4;
	add.s64 	%rd77, %rd1, %rd76;
	ld.global.u32 	%r138, [%rd77];
	mad.lo.s32 	%r159, %r138, %r136, %r159;
$L__BB0_14:
	add.s32 	%r139, %r140, %r3;
	mul.wide.u32 	%rd78, %r139, 4;
	add.s64 	%rd79, %rd3, %rd78;
	st.global.u32 	[%rd79], %r159;
	add.s32 	%r140, %r140, 1;
	setp.eq.s32 	%p20, %r140, %r66;
	@%p20 bra 	$L__BB0_26;
	bra.uni 	$L__BB0_3;
$L__BB0_15:
	and.b32  	%r55, %r66, 7;
	setp.lt.u32 	%p5, %r66, 8;
	mov.b32 	%r162, 0;
	@%p5 bra 	$L__BB0_18;
	and.b32  	%r162, %r66, 2147483640;
	mov.b32 	%r160, 0;
$L__BB0_17:
	.pragma "nounroll";
	add.s32 	%r70, %r160, %r3;
	mul.wide.u32 	%rd14, %r70, 4;
	add.s64 	%rd15, %rd3, %rd14;
	mov.b32 	%r71, 0;
	st.global.u32 	[%rd15], %r71;
	st.global.u32 	[%rd15+4], %r71;
	st.global.u32 	[%rd15+8], %r71;
	st.global.u32 	[%rd15+12], %r71;
	st.global.u32 	[%rd15+16], %r71;
	st.global.u32 	[%rd15+20], %r71;
	st.global.u32 	[%rd15+24], %r71;
	st.global.u32 	[%rd15+28], %r71;
	add.s32 	%r160, %r160, 8;
	setp.ne.s32 	%p6, %r160, %r162;
	@%p6 bra 	$L__BB0_17;
$L__BB0_18:
	setp.eq.s32 	%p7, %r55, 0;
	@%p7 bra 	$L__BB0_26;
	and.b32  	%r60, %r66, 3;
	setp.lt.u32 	%p8, %r55, 4;
	@%p8 bra 	$L__BB0_21;
	add.s32 	%r72, %r162, %r3;
	mul.wide.u32 	%rd16, %r72, 4;
	add.s64 	%rd17, %rd3, %rd16;
	mov.b32 	%r73, 0;
	st.global.u32 	[%rd17], %r73;
	cvt.u64.u32 	%rd18, %r3;
	cvt.u64.u32 	%rd19, %r162;
	add.s64 	%rd20, %rd19, %rd18;
	shl.b64 	%rd21, %rd20, 2;
	add.s64 	%rd22, %rd3, %rd21;
	st.global.u32 	[%rd22+4], %r73;
	st.global.u32 	[%rd22+8], %r73;
	st.global.u32 	[%rd22+12], %r73;
	add.s32 	%r162, %r162, 4;
$L__BB0_21:
	setp.eq.s32 	%p9, %r60, 0;
	@%p9 bra 	$L__BB0_26;
	setp.eq.s32 	%p10, %r60, 1;
	@%p10 bra 	$L__BB0_24;
	add.s32 	%r74, %r162, %r3;
	mul.wide.u32 	%rd23, %r74, 4;
	add.s64 	%rd24, %rd3, %rd23;
	mov.b32 	%r75, 0;
	st.global.u32 	[%rd24], %r75;
	cvt.u64.u32 	%rd25, %r3;
	cvt.u64.u32 	%rd26, %r162;
	add.s64 	%rd27, %rd26, %rd25;
	shl.b64 	%rd28, %rd27, 2;
	add.s64 	%rd29, %rd3, %rd28;
	st.global.u32 	[%rd29+4], %r75;
	add.s32 	%r162, %r162, 2;
$L__BB0_24:
	and.b32  	%r76, %r66, 1;
	setp.eq.b32 	%p11, %r76, 1;
	not.pred 	%p12, %p11;
	@%p12 bra 	$L__BB0_26;
	add.s32 	%r77, %r162, %r3;
	mul.wide.u32 	%rd30, %r77, 4;
	add.s64 	%rd31, %rd3, %rd30;
	mov.b32 	%r78, 0;
	st.global.u32 	[%rd31], %r78;
$L__BB0_26:
	ret;

}


// ===== COMPILED SASS (sm_100) =====

	.target	sm_100

	.elftype	@"ET_EXEC"


//--------------------- .note.nv.tkinfo           --------------------------
	.section	.note.nv.tkinfo,"",@"SHT_NOTE"
	.sectionflags	@"SHF_NOTE_NV_TKINFO"
	.tkinfo
        /*0018*/ 	.word	0x00000002
        /*0030*/ 	.string	""
        /*0030*/ 	.string	"ptxas"
        /*0030*/ 	.string	"Cuda compilation tools, release 13.0, V13.0.88"
        /*0030*/ 	.string	"Build cuda_13.0.r13.0/compiler.36424714_0"
        /*0030*/ 	.string	"-arch sm_100 -m 64 "



//--------------------- .note.nv.cuinfo           --------------------------
	.section	.note.nv.cuinfo,"",@"SHT_NOTE"
	.sectionflags	@"SHF_NOTE_NV_CUINFO"
        /*0018*/ 	.short	0x0002
        /*001a*/ 	.short	0x0064
        /*001c*/ 	.short	0x0082
	.zero		2


//--------------------- .nv.info                  --------------------------
	.section	.nv.info,"",@"SHT_CUDA_INFO"
	.align	4


	//----- nvinfo : EIATTR_REGCOUNT
	.align		4
        /*0000*/ 	.byte	0x04, 0x2f
        /*0002*/ 	.short	(.L_1 - .L_0)
	.align		4
.L_0:
        /*0004*/ 	.word	index@(_Z17matrixMultiplyRowPiS_S_iii)
        /*0008*/ 	.word	0x00000020


	//----- nvinfo : EIATTR_FRAME_SIZE
	.align		4
.L_1:
        /*000c*/ 	.byte	0x04, 0x11
        /*000e*/ 	.short	(.L_3 - .L_2)
	.align		4
.L_2:
        /*0010*/ 	.word	index@(_Z17matrixMultiplyRowPiS_S_iii)
        /*0014*/ 	.word	0x00000000


	//----- nvinfo : EIATTR_MIN_STACK_SIZE
	.align		4
.L_3:
        /*0018*/ 	.byte	0x04, 0x12
        /*001a*/ 	.short	(.L_5 - .L_4)
	.align		4
.L_4:
        /*001c*/ 	.word	index@(_Z17matrixMultiplyRowPiS_S_iii)
        /*0020*/ 	.word	0x00000000
.L_5:


//--------------------- .nv.compat                --------------------------
	.section	.nv.compat,"",@"SHT_CUDA_COMPAT_INFO"
	.align	4
        /*0000*/ 	.byte	0x02, 0x09, 0x00, 0x00, 0x02, 0x02, 0x01, 0x00, 0x02, 0x05, 0x05, 0x00, 0x03, 0x07, 0x01, 0x01
        /*0010*/ 	.byte	0x02, 0x03, 0x00, 0x00, 0x02, 0x06, 0x01, 0x00, 0x04, 0x0b, 0x08, 0x00, 0x09, 0x00, 0x00, 0x00
        /*0020*/ 	.byte	0x00, 0x00, 0x00, 0x00


//--------------------- .nv.info._Z17matrixMultiplyRowPiS_S_iii --------------------------
	.section	.nv.info._Z17matrixMultiplyRowPiS_S_iii,"",@"SHT_CUDA_INFO"
	.sectionflags	@""
	.align	4


	//----- nvinfo : EIATTR_CUDA_API_VERSION
	.align		4
        /*0000*/ 	.byte	0x04, 0x37
        /*0002*/ 	.short	(.L_7 - .L_6)
.L_6:
        /*0004*/ 	.word	0x00000082


	//----- nvinfo : EIATTR_KPARAM_INFO
	.align		4
.L_7:
        /*0008*/ 	.byte	0x04, 0x17
        /*000a*/ 	.short	(.L_9 - .L_8)
.L_8:
        /*000c*/ 	.word	0x00000000
        /*0010*/ 	.short	0x0005
        /*0012*/ 	.short	0x0020
        /*0014*/ 	.byte	0x00, 0xf0, 0x11, 0x00


	//----- nvinfo : EIATTR_KPARAM_INFO
	.align		4
.L_9:
        /*0018*/ 	.byte	0x04, 0x17
        /*001a*/ 	.short	(.L_11 - .L_10)
.L_10:
        /*001c*/ 	.word	0x00000000
        /*0020*/ 	.short	0x0004
        /*0022*/ 	.short	0x001c
        /*0024*/ 	.byte	0x00, 0xf0, 0x11, 0x00


	//----- nvinfo : EIATTR_KPARAM_INFO
	.align		4
.L_11:
        /*0028*/ 	.byte	0x04, 0x17
        /*002a*/ 	.short	(.L_13 - .L_12)
.L_12:
        /*002c*/ 	.word	0x00000000
        /*0030*/ 	.short	0x0003
        /*0032*/ 	.short	0x0018
        /*0034*/ 	.byte	0x00, 0xf0, 0x11, 0x00


	//----- nvinfo : EIATTR_KPARAM_INFO
	.align		4
.L_13:
        /*0038*/ 	.byte	0x04, 0x17
        /*003a*/ 	.short	(.L_15 - .L_14)
.L_14:
        /*003c*/ 	.word	0x00000000
        /*0040*/ 	.short	0x0002
        /*0042*/ 	.short	0x0010
        /*0044*/ 	.byte	0x00, 0xf5, 0x21, 0x00


	//----- nvinfo : EIATTR_KPARAM_INFO
	.align		4
.L_15:
        /*0048*/ 	.byte	0x04, 0x17
        /*004a*/ 	.short	(.L_17 - .L_16)
.L_16:
        /*004c*/ 	.word	0x00000000
        /*0050*/ 	.short	0x0001
        /*0052*/ 	.short	0x0008
        /*0054*/ 	.byte	0x00, 0xf5, 0x21, 0x00


	//----- nvinfo : EIATTR_KPARAM_INFO
	.align		4
.L_17:
        /*0058*/ 	.byte	0x04, 0x17
        /*005a*/ 	.short	(.L_19 - .L_18)
.L_18:
        /*005c*/ 	.word	0x00000000
        /*0060*/ 	.short	0x0000
        /*0062*/ 	.short	0x0000
        /*0064*/ 	.byte	0x00, 0xf5, 0x21, 0x00


	//----- nvinfo : EIATTR_SPARSE_MMA_MASK
	.align		4
.L_19:
        /*0068*/ 	.byte	0x03, 0x50
        /*006a*/ 	.short	0x0000


	//----- nvinfo : EIATTR_MAXREG_COUNT
	.align		4
        /*006c*/ 	.byte	0x03, 0x1b
        /*006e*/ 	.short	0x00ff


	//----- nvinfo : EIATTR_MERCURY_ISA_VERSION
	.align		4
        /*0070*/ 	.byte	0x03, 0x5f
        /*0072*/ 	.short	0x0101


	//----- nvinfo : EIATTR_VRC_CTA_INIT_COUNT
	.align		4
        /*0074*/ 	.byte	0x02, 0x4a
	.zero		1
	.zero		1


	//----- nvinfo : EIATTR_EXIT_INSTR_OFFSETS
	.align		4
        /*0078*/ 	.byte	0x04, 0x1c
        /*007a*/ 	.short	(.L_21 - .L_20)


	//   ....[0]....
.L_20:
        /*007c*/ 	.word	0x00000060


	//   ....[1]....
        /*0080*/ 	.word	0x00000aa0


	//   ....[2]....
        /*0084*/ 	.word	0x00000c10


	//   ....[3]....
        /*0088*/ 	.word	0x00000d30


	//   ....[4]....
        /*008c*/ 	.word	0x00000e30


	//   ....[5]....
        /*0090*/ 	.word	0x00000e80


	//----- nvinfo : EIATTR_CBANK_PARAM_SIZE
	.align		4
.L_21:
        /*0094*/ 	.byte	0x03, 0x19
        /*0096*/ 	.short	0x0024


	//----- nvinfo : EIATTR_PARAM_CBANK
	.align		4
        /*0098*/ 	.byte	0x04, 0x0a
        /*009a*/ 	.short	(.L_23 - .L_22)
	.align		4
.L_22:
        /*009c*/ 	.word	index@(.nv.constant0._Z17matrixMultiplyRowPiS_S_iii)
        /*00a0*/ 	.short	0x0380
        /*00a2*/ 	.short	0x0024


	//----- nvinfo : EIATTR_SW_WAR
	.align		4
.L_23:
        /*00a4*/ 	.byte	0x04, 0x36
        /*00a6*/ 	.short	(.L_25 - .L_24)
.L_24:
        /*00a8*/ 	.word	0x00000008
.L_25:


//--------------------- .nv.callgraph             --------------------------
	.section	.nv.callgraph,"",@"SHT_CUDA_CALLGRAPH"
	.align	4
	.sectionentsize	8
	.align		4
        /*0000*/ 	.word	0x00000000
	.align		4
        /*0004*/ 	.word	0xffffffff
	.align		4
        /*0008*/ 	.word	0x00000000
	.align		4
        /*000c*/ 	.word	0xfffffffe
	.align		4
        /*0010*/ 	.word	0x00000000
	.align		4
        /*0014*/ 	.word	0xfffffffd
	.align		4
        /*0018*/ 	.word	0x00000000
	.align		4
        /*001c*/ 	.word	0xfffffffc


//--------------------- .text._Z17matrixMultiplyRowPiS_S_iii --------------------------
	.section	.text._Z17matrixMultiplyRowPiS_S_iii,"ax",@progbits
	.align	128
        .global         _Z17matrixMultiplyRowPiS_S_iii
        .type           _Z17matrixMultiplyRowPiS_S_iii,@function
        .size           _Z17matrixMultiplyRowPiS_S_iii,(.L_x_12 - _Z17matrixMultiplyRowPiS_S_iii)
        .other          _Z17matrixMultiplyRowPiS_S_iii,@"STO_CUDA_ENTRY STV_DEFAULT"
_Z17matrixMultiplyRowPiS_S_iii:
.text._Z17matrixMultiplyRowPiS_S_iii:
[----:B------:R-:W-:Y:S01]  /*0000*/  LDC R1, c[0x0][0x37c] ;  /* 0x0000df00ff017b82 */ /* 0x000fe20000000800 */
[----:B------:R-:W0:Y:S07]  /*0010*/  S2R R2, SR_TID.X ;  /* 0x0000000000027919 */ /* 0x000e2e0000002100 */
[----:B------:R-:W1:Y:S01]  /*0020*/  LDC R11, c[0x0][0x3a0] ;  /* 0x0000e800ff0b7b82 */ /* 0x000e620000000800 */
[----:B------:R-:W0:Y:S01]  /*0030*/  LDCU UR4, c[0x0][0x398] ;  /* 0x00007300ff0477ac */ /* 0x000e220008000800 */
[----:B-1----:R-:W-:-:S04]  /*0040*/  ISETP.GE.AND P0, PT, R11, 0x1, PT ;  /* 0x000000010b00780c */ /* 0x002fc80003f06270 */
[----:B0-----:R-:W-:-:S13]  /*0050*/  ISETP.GE.OR P0, PT, R2, UR4, !P0 ;  /* 0x0000000402007c0c */ /* 0x001fda000c706670 */
[----:B------:R-:W-:Y:S05]  /*0060*/  @P0 EXIT ;  /* 0x000000000000094d */ /* 0x000fea0003800000 */
[----:B------:R-:W0:Y:S01]  /*0070*/  LDCU UR5, c[0x0][0x39c] ;  /* 0x00007380ff0577ac */ /* 0x000e220008000800 */
[----:B------:R-:W-:Y:S01]  /*0080*/  IMAD R0, R2, R11, RZ ;  /* 0x0000000b02007224 */ /* 0x000fe200078e02ff */
[----:B------:R-:W1:Y:S01]  /*0090*/  LDCU.64 UR10, c[0x0][0x358] ;  /* 0x00006b00ff0a77ac */ /* 0x000e620008000a00 */
[----:B0-----:R-:W-:-:S09]  /*00a0*/  UISETP.GE.AND UP0, UPT, UR5, 0x1, UPT ;  /* 0x000000010500788c */ /* 0x001fd2000bf06270 */
[----:B-1----:R-:W-:Y:S05]  /*00b0*/  BRA.U !UP0, `(.L_x_0) ;  /* 0x0000000908807547 */ /* 0x002fea000b800000 */
[----:B------:R-:W0:Y:S01]  /*00c0*/  LDCU.64 UR12, c[0x0][0x380] ;  /* 0x00007000ff0c77ac */ /* 0x000e220008000a00 */
[----:B------:R-:W-:Y:S02]  /*00d0*/  IMAD R2, R2, UR5, RZ ;  /* 0x0000000502027c24 */ /* 0x000fe4000f8e02ff */
[----:B------:R-:W-:Y:S01]  /*00e0*/  HFMA2 R5, -RZ, RZ, 0, 0 ;  /* 0x00000000ff057431 */ /* 0x000fe200000001ff */
[----:B------:R-:W-:Y:S01]  /*00f0*/  SHF.L.U32 R4, R11, 0x3, RZ ;  /* 0x000000030b047819 */ /* 0x000fe200000006ff */
[----:B------:R-:W-:Y:S02]  /*0100*/  ULOP3.LUT UR6, UR5, 0x7ffffff8, URZ, 0xc0, !UPT ;  /* 0x7ffffff805067892 */ /* 0x000fe4000f8ec0ff */
[----:B------:R-:W-:Y:S02]  /*0110*/  ULOP3.LUT UR8, UR5, 0x7, URZ, 0xc0, !UPT ;  /* 0x0000000705087892 */ /* 0x000fe4000f8ec0ff */
[----:B------:R-:W-:Y:S02]  /*0120*/  ULOP3.LUT UR5, UR5, 0x3, URZ, 0xc0, !UPT ;  /* 0x0000000305057892 */ /* 0x000fe4000f8ec0ff */
[----:B------:R-:W-:Y:S01]  /*0130*/  UIADD3 UR7, UPT, UPT, -UR6, URZ, URZ ;  /* 0x000000ff06077290 */ /* 0x000fe2000fffe1ff */
[----:B0-----:R-:W-:-:S04]  /*0140*/  LEA R3, P0, R2, UR12, 0x2 ;  /* 0x0000000c02037c11 */ /* 0x001fc8000f8010ff */
[----:B------:R-:W-:Y:S02]  /*0150*/  IADD3 R3, P1, PT, R3, 0x10, RZ ;  /* 0x0000001003037810 */ /* 0x000fe40007f3e0ff */
[----:B------:R-:W-:-:S05]  /*0160*/  LEA.HI.X R6, R2, UR13, RZ, 0x2, P0 ;  /* 0x0000000d02067c11 */ /* 0x000fca00080f14ff */
[----:B------:R-:W-:-:S07]  /*0170*/  IMAD.X R6, RZ, RZ, R6, P1 ;  /* 0x000000ffff067224 */ /* 0x000fce00008e0606 */
.L_x_6:
[----:B0-----:R-:W0:Y:S01]  /*0180*/  LDCU UR12, c[0x0][0x39c] ;  /* 0x00007380ff0c77ac */ /* 0x001e220008000800 */
[----:B------:R-:W-:Y:S01]  /*0190*/  MOV R10, RZ ;  /* 0x000000ff000a7202 */ /* 0x000fe20000000f00 */
[----:B------:R-:W-:Y:S01]  /*01a0*/  UMOV UR4, URZ ;  /* 0x000000ff00047c82 */ /* 0x000fe20008000000 */
[----:B0-----:R-:W-:-:S09]  /*01b0*/  UISETP.GE.U32.AND UP0, UPT, UR12, 0x8, UPT ;  /* 0x000000080c00788c */ /* 0x001fd2000bf06070 */
[----:B------:R-:W-:Y:S05]  /*01c0*/  BRA.U !UP0, `(.L_x_1) ;  /* 0x0000000108f47547 */ /* 0x000fea000b800000 */
[----:B------:R-:W0:Y:S01]  /*01d0*/  LDC R8, c[0x0][0x3a0] ;  /* 0x0000e800ff087b82 */ /* 0x000e220000000800 */
[----:B------:R-:W-:Y:S01]  /*01e0*/  MOV R10, RZ ;  /* 0x000000ff000a7202 */ /* 0x000fe20000000f00 */
[----:B------:R-:W-:Y:S01]  /*01f0*/  IMAD.MOV.U32 R24, RZ, RZ, R3 ;  /* 0x000000ffff187224 */ /* 0x000fe200078e0003 */
[----:B------:R-:W-:Y:S01]  /*0200*/  MOV R26, R6 ;  /* 0x00000006001a7202 */ /* 0x000fe20000000f00 */
[----:B------:R-:W-:-:S04]  /*0210*/  UMOV UR4, UR7 ;  /* 0x0000000700047c82 */ /* 0x000fc80008000000 */
[----:B------:R-:W1:Y:S01]  /*0220*/  LDC.64 R12, c[0x0][0x388] ;  /* 0x0000e200ff0c7b82 */ /* 0x000e620000000a00 */
[----:B0-----:R-:W-:Y:S01]  /*0230*/  IADD3 R7, PT, PT, R5, R8, RZ ;  /* 0x0000000805077210 */ /* 0x001fe20007ffe0ff */
[C-C-:B------:R-:W-:Y:S01]  /*0240*/  IMAD R9, R8.reuse, 0x2, R5.reuse ;  /* 0x0000000208097824 */ /* 0x140fe200078e0205 */
[C---:B------:R-:W-:Y:S01]  /*0250*/  LEA R25, R8.reuse, R5, 0x2 ;  /* 0x0000000508197211 */ /* 0x040fe200078e10ff */
[C-C-:B------:R-:W-:Y:S02]  /*0260*/  IMAD R11, R8.reuse, 0x3, R5.reuse ;  /* 0x00000003080b7824 */ /* 0x140fe400078e0205 */
[C-C-:B------:R-:W-:Y:S02]  /*0270*/  IMAD R27, R8.reuse, 0x5, R5.reuse ;  /* 0x00000005081b7824 */ /* 0x140fe400078e0205 */
[C-C-:B------:R-:W-:Y:S02]  /*0280*/  IMAD R29, R8.reuse, 0x6, R5.reuse ;  /* 0x00000006081d7824 */ /* 0x140fe400078e0205 */
[----:B------:R-:W-:-:S02]  /*0290*/  IMAD R8, R8, 0x7, R5 ;  /* 0x0000000708087824 */ /* 0x000fc400078e0205 */
[----:B-1----:R-:W-:-:S07]  /*02a0*/  IMAD.WIDE.U32 R16, R5, 0x4, R12 ;  /* 0x0000000405107825 */ /* 0x002fce00078e000c */
.L_x_2:
[----:B------:R-:W-:Y:S01]  /*02b0*/  MOV R14, R24 ;  /* 0x00000018000e7202 */ /* 0x000fe20000000f00 */
[----:B------:R-:W-:Y:S01]  /*02c0*/  IMAD.MOV.U32 R15, RZ, RZ, R26 ;  /* 0x000000ffff0f7224 */ /* 0x000fe200078e001a */
[----:B------:R-:W2:Y:S01]  /*02d0*/  LDG.E R20, desc[UR10][R16.64] ;  /* 0x0000000a10147981 */ /* 0x000ea2000c1e1900 */
[----:B------:R-:W-:-:S03]  /*02e0*/  IMAD.WIDE.U32 R18, R7, 0x4, R12 ;  /* 0x0000000407127825 */ /* 0x000fc600078e000c */
[----:B------:R-:W2:Y:S04]  /*02f0*/  LDG.E R21, desc[UR10][R14.64+-0x10] ;  /* 0xfffff00a0e157981 */ /* 0x000ea8000c1e1900 */
[----:B------:R0:W3:Y:S04]  /*0300*/  LDG.E R22, desc[UR10][R18.64] ;  /* 0x0000000a12167981 */ /* 0x0000e8000c1e1900 */
[----:B------:R-:W3:Y:S04]  /*0310*/  LDG.E R23, desc[UR10][R14.64+-0xc] ;  /* 0xfffff40a0e177981 */ /* 0x000ee8000c1e1900 */
[----:B------:R-:W4:Y:S01]  /*0320*/  LDG.E R26, desc[UR10][R14.64+-0x8] ;  /* 0xfffff80a0e1a7981 */ /* 0x000f22000c1e1900 */
[----:B0-----:R-:W-:-:S03]  /*0330*/  IMAD.WIDE.U32 R18, R9, 0x4, R12 ;  /* 0x0000000409127825 */ /* 0x001fc600078e000c */
[----:B------:R-:W5:Y:S04]  /*0340*/  LDG.E R28, desc[UR10][R14.64] ;  /* 0x0000000a0e1c7981 */ /* 0x000f68000c1e1900 */
[----:B------:R-:W4:Y:S01]  /*0350*/  LDG.E R24, desc[UR10][R18.64] ;  /* 0x0000000a12187981 */ /* 0x000f22000c1e1900 */
[----:B--2---:R-:W-:Y:S02]  /*0360*/  IMAD R10, R21, R20, R10 ;  /* 0x00000014150a7224 */ /* 0x004fe400078e020a */
[----:B------:R-:W-:-:S04]  /*0370*/  IMAD.WIDE.U32 R20, R11, 0x4, R12 ;  /* 0x000000040b147825 */ /* 0x000fc800078e000c */
[----:B---3--:R-:W-:Y:S02]  /*0380*/  IMAD R10, R23, R22, R10 ;  /* 0x00000016170a7224 */ /* 0x008fe400078e020a */
[----:B------:R-:W2:Y:S01]  /*0390*/  LDG.E R20, desc[UR10][R20.64] ;  /* 0x0000000a14147981 */ /* 0x000ea2000c1e1900 */
[----:B------:R-:W-:-:S05]  /*03a0*/  IMAD.WIDE.U32 R22, R25, 0x4, R12 ;  /* 0x0000000419167825 */ /* 0x000fca00078e000c */
[----:B------:R0:W5:Y:S04]  /*03b0*/  LDG.E R19, desc[UR10][R22.64] ;  /* 0x0000000a16137981 */ /* 0x000168000c1e1900 */
[----:B------:R-:W2:Y:S01]  /*03c0*/  LDG.E R21, desc[UR10][R14.64+-0x4] ;  /* 0xfffffc0a0e157981 */ /* 0x000ea2000c1e1900 */
[----:B----4-:R-:W-:-:S03]  /*03d0*/  IMAD R10, R26, R24, R10 ;  /* 0x000000181a0a7224 */ /* 0x010fc600078e020a */
[----:B------:R-:W3:Y:S01]  /*03e0*/  LDG.E R24, desc[UR10][R14.64+0x4] ;  /* 0x0000040a0e187981 */ /* 0x000ee2000c1e1900 */
[----:B0-----:R-:W-:-:S05]  /*03f0*/  IMAD.WIDE.U32 R22, R27, 0x4, R12 ;  /* 0x000000041b167825 */ /* 0x001fca00078e000c */
[----:B------:R-:W3:Y:S01]  /*0400*/  LDG.E R26, desc[UR10][R22.64] ;  /* 0x0000000a161a7981 */ /* 0x000ee2000c1e1900 */
[----:B--2---:R-:W-:-:S04]  /*0410*/  IMAD R10, R21, R20, R10 ;  /* 0x00000014150a7224 */ /* 0x004fc800078e020a */
[----:B-----5:R-:W-:Y:S02]  /*0420*/  IMAD R10, R28, R19, R10 ;  /* 0x000000131c0a7224 */ /* 0x020fe400078e020a */
[--C-:B------:R-:W-:Y:S01]  /*0430*/  IMAD.WIDE.U32 R18, R29, 0x4, R12.reuse ;  /* 0x000000041d127825 */ /* 0x100fe200078e000c */
[----:B------:R-:W2:Y:S03]  /*0440*/  LDG.E R28, desc[UR10][R14.64+0x8] ;  /* 0x0000080a0e1c7981 */ /* 0x000ea6000c1e1900 */
[----:B------:R-:W-:Y:S02]  /*0450*/  IMAD.WIDE.U32 R20, R8, 0x4, R12 ;  /* 0x0000000408147825 */ /* 0x000fe400078e000c */
[----:B------:R-:W2:Y:S04]  /*0460*/  LDG.E R18, desc[UR10][R18.64] ;  /* 0x0000000a12127981 */ /* 0x000ea8000c1e1900 */
[----:B------:R-:W4:Y:S04]  /*0470*/  LDG.E R20, desc[UR10][R20.64] ;  /* 0x0000000a14147981 */ /* 0x000f28000c1e1900 */
[----:B------:R-:W4:Y:S01]  /*0480*/  LDG.E R19, desc[UR10][R14.64+0xc] ;  /* 0x00000c0a0e137981 */ /* 0x000f22000c1e1900 */
[----:B------:R-:W-:Y:S01]  /*0490*/  UIADD3 UR4, UPT, UPT, UR4, 0x8, URZ ;  /* 0x0000000804047890 */ /* 0x000fe2000fffe0ff */
[----:B---3--:R-:W-:-:S03]  /*04a0*/  IMAD R10, R24, R26, R10 ;  /* 0x0000001a180a7224 */ /* 0x008fc600078e020a */
[----:B------:R-:W-:Y:S01]  /*04b0*/  UISETP.NE.AND UP0, UPT, UR4, URZ, UPT ;  /* 0x000000ff0400728c */ /* 0x000fe2000bf05270 */
[----:B------:R-:W-:Y:S01]  /*04c0*/  IADD3 R24, P0, PT, R14, 0x20, RZ ;  /* 0x000000200e187810 */ /* 0x000fe20007f1e0ff */
[C---:B------:R-:W-:Y:S01]  /*04d0*/  IMAD.IADD R9, R4.reuse, 0x1, R9 ;  /* 0x0000000104097824 */ /* 0x040fe200078e0209 */
[C---:B------:R-:W-:Y:S01]  /*04e0*/  IADD3 R7, PT, PT, R4.reuse, R7, RZ ;  /* 0x0000000704077210 */ /* 0x040fe20007ffe0ff */
[C---:B------:R-:W-:Y:S01]  /*04f0*/  IMAD.IADD R27, R4.reuse, 0x1, R27 ;  /* 0x00000001041b7824 */ /* 0x040fe200078e021b */
[----:B------:R-:W-:Y:S01]  /*0500*/  IADD3.X R26, PT, PT, RZ, R15, RZ, P0, !PT ;  /* 0x0000000fff1a7210 */ /* 0x000fe200007fe4ff */
[C---:B------:R-:W-:Y:S01]  /*0510*/  IMAD.WIDE.U32 R16, R4.reuse, 0x4, R16 ;  /* 0x0000000404107825 */ /* 0x040fe200078e0010 */
[C---:B------:R-:W-:Y:S02]  /*0520*/  IADD3 R11, PT, PT, R4.reuse, R11, RZ ;  /* 0x0000000b040b7210 */ /* 0x040fe40007ffe0ff */
[C---:B------:R-:W-:Y:S02]  /*0530*/  IADD3 R25, PT, PT, R4.reuse, R25, RZ ;  /* 0x0000001904197210 */ /* 0x040fe40007ffe0ff */
[----:B------:R-:W-:-:S02]  /*0540*/  IADD3 R29, PT, PT, R4, R29, RZ ;  /* 0x0000001d041d7210 */ /* 0x000fc40007ffe0ff */
[----:B------:R-:W-:Y:S01]  /*0550*/  IADD3 R8, PT, PT, R4, R8, RZ ;  /* 0x0000000804087210 */ /* 0x000fe20007ffe0ff */
[----:B--2---:R-:W-:-:S04]  /*0560*/  IMAD R10, R28, R18, R10 ;  /* 0x000000121c0a7224 */ /* 0x004fc800078e020a */
[----:B----4-:R-:W-:Y:S01]  /*0570*/  IMAD R10, R19, R20, R10 ;  /* 0x00000014130a7224 */ /* 0x010fe200078e020a */
[----:B------:R-:W-:Y:S06]  /*0580*/  BRA.U UP0, `(.L_x_2) ;  /* 0xfffffffd00487547 */ /* 0x000fec000b83ffff */
[----:B------:R-:W-:-:S05]  /*0590*/  UMOV UR4, UR6 ;  /* 0x0000000600047c82 */ /* 0x000fca0008000000 */
.L_x_1:
[----:B------:R-:W-:-:S09]  /*05a0*/  UISETP.NE.AND UP0, UPT, UR8, URZ, UPT ;  /* 0x000000ff0800728c */ /* 0x000fd2000bf05270 */
[----:B------:R-:W-:Y:S05]  /*05b0*/  BRA.U !UP0, `(.L_x_3) ;  /* 0x00000005081c7547 */ /* 0x000fea000b800000 */
[----:B------:R-:W-:Y:S02]  /*05c0*/  UIADD3 UR9, UPT, UPT, UR8, -0x1, URZ ;  /* 0xffffffff08097890 */ /* 0x000fe4000fffe0ff */
[----:B------:R-:W-:Y:S02]  /*05d0*/  UISETP.NE.AND UP1, UPT, UR5, URZ, UPT ;  /* 0x000000ff0500728c */ /* 0x000fe4000bf25270 */
[----:B------:R-:W-:-:S09]  /*05e0*/  UISETP.GE.U32.AND UP0, UPT, UR9, 0x3, UPT ;  /* 0x000000030900788c */ /* 0x000fd2000bf06070 */
[----:B------:R-:W-:Y:S05]  /*05f0*/  BRA.U !UP0, `(.L_x_4) ;  /* 0x00000001087c7547 */ /* 0x000fea000b800000 */
[----:B------:R-:W0:Y:S01]  /*0600*/  LDC R22, c[0x0][0x3a0] ;  /* 0x0000e800ff167b82 */ /* 0x000e220000000800 */
[----:B------:R-:W1:Y:S01]  /*0610*/  LDCU.64 UR14, c[0x0][0x380] ;  /* 0x00007000ff0e77ac */ /* 0x000e620008000a00 */
[C---:B------:R-:W-:Y:S01]  /*0620*/  VIADD R7, R2.reuse, UR4 ;  /* 0x0000000402077c36 */ /* 0x040fe20008000000 */
[----:B------:R-:W-:-:S04]  /*0630*/  IADD3 R11, P0, PT, R2, UR4, RZ ;  /* 0x00000004020b7c10 */ /* 0x000fc8000ff1e0ff */
[----:B------:R-:W-:Y:S01]  /*0640*/  IADD3.X R20, PT, PT, RZ, RZ, RZ, P0, !PT ;  /* 0x000000ffff147210 */ /* 0x000fe200007fe4ff */
[----:B------:R-:W2:Y:S08]  /*0650*/  LDC.64 R16, c[0x0][0x380] ;  /* 0x0000e000ff107b82 */ /* 0x000eb00000000a00 */
[----:B------:R-:W3:Y:S01]  /*0660*/  LDC.64 R12, c[0x0][0x388] ;  /* 0x0000e200ff0c7b82 */ /* 0x000ee20000000a00 */
[----:B-1----:R-:W-:Y:S01]  /*0670*/  LEA R8, P0, R11, UR14, 0x2 ;  /* 0x0000000e0b087c11 */ /* 0x002fe2000f8010ff */
[----:B0-----:R-:W-:-:S05]  /*0680*/  IMAD R19, R22, UR4, R5 ;  /* 0x0000000416137c24 */ /* 0x001fca000f8e0205 */
[----:B------:R-:W-:Y:S01]  /*0690*/  IADD3 R9, PT, PT, R19, R22, RZ ;  /* 0x0000001613097210 */ /* 0x000fe20007ffe0ff */
[----:B--2---:R-:W-:-:S03]  /*06a0*/  IMAD.WIDE.U32 R16, R7, 0x4, R16 ;  /* 0x0000000407107825 */ /* 0x004fc600078e0010 */
[----:B------:R-:W-:-:S03]  /*06b0*/  IADD3 R7, PT, PT, R9, R22, RZ ;  /* 0x0000001609077210 */ /* 0x000fc60007ffe0ff */
[----:B------:R-:W2:Y:S01]  /*06c0*/  LDG.E R17, desc[UR10][R16.64] ;  /* 0x0000000a10117981 */ /* 0x000ea2000c1e1900 */
[----:B---3--:R-:W-:-:S04]  /*06d0*/  IMAD.WIDE.U32 R18, R19, 0x4, R12 ;  /* 0x0000000413127825 */ /* 0x008fc800078e000c */
[----:B------:R-:W-:Y:S01]  /*06e0*/  IMAD.WIDE.U32 R14, R9, 0x4, R12 ;  /* 0x00000004090e7825 */ /* 0x000fe200078e000c */
[----:B------:R-:W-:Y:S01]  /*06f0*/  LEA.HI.X R9, R11, UR15, R20, 0x2, P0 ;  /* 0x0000000f0b097c11 */ /* 0x000fe200080f1414 */
[----:B------:R-:W2:Y:S02]  /*0700*/  LDG.E R18, desc[UR10][R18.64] ;  /* 0x0000000a12127981 */ /* 0x000ea4000c1e1900 */
[C---:B------:R-:W-:Y:S02]  /*0710*/  IMAD.WIDE.U32 R20, R7.reuse, 0x4, R12 ;  /* 0x0000000407147825 */ /* 0x040fe400078e000c */
[----:B------:R-:W3:Y:S02]  /*0720*/  LDG.E R14, desc[UR10][R14.64] ;  /* 0x0000000a0e0e7981 */ /* 0x000ee4000c1e1900 */
[----:B------:R-:W-:Y:S02]  /*0730*/  IMAD.IADD R7, R7, 0x1, R22 ;  /* 0x0000000107077824 */ /* 0x000fe400078e0216 */
[----:B------:R-:W3:Y:S02]  /*0740*/  LDG.E R22, desc[UR10][R8.64+0x4] ;  /* 0x0000040a08167981 */ /* 0x000ee4000c1e1900 */
[----:B------:R-:W-:-:S02]  /*0750*/  IMAD.WIDE.U32 R12, R7, 0x4, R12 ;  /* 0x00000004070c7825 */ /* 0x000fc400078e000c */
[----:B------:R-:W4:Y:S04]  /*0760*/  LDG.E R20, desc[UR10][R20.64] ;  /* 0x0000000a14147981 */ /* 0x000f28000c1e1900 */
[----:B------:R-:W4:Y:S04]  /*0770*/  LDG.E R24, desc[UR10][R8.64+0x8] ;  /* 0x0000080a08187981 */ /* 0x000f28000c1e1900 */
[----:B------:R-:W5:Y:S04]  /*0780*/  LDG.E R26, desc[UR10][R8.64+0xc] ;  /* 0x00000c0a081a7981 */ /* 0x000f68000c1e1900 */
[----:B------:R-:W5:Y:S01]  /*0790*/  LDG.E R12, desc[UR10][R12.64] ;  /* 0x0000000a0c0c7981 */ /* 0x000f62000c1e1900 */
[----:B------:R-:W-:Y:S01]  /*07a0*/  UIADD3 UR4, UPT, UPT, UR4, 0x4, URZ ;  /* 0x0000000404047890 */ /* 0x000fe2000fffe0ff */
[----:B--2---:R-:W-:-:S04]  /*07b0*/  IMAD R17, R17, R18, R10 ;  /* 0x0000001211117224 */ /* 0x004fc800078e020a */
[----:B---3--:R-:W-:-:S04]  /*07c0*/  IMAD R17, R22, R14, R17 ;  /* 0x0000000e16117224 */ /* 0x008fc800078e0211 */
[----:B----4-:R-:W-:-:S04]  /*07d0*/  IMAD R17, R24, R20, R17 ;  /* 0x0000001418117224 */ /* 0x010fc800078e0211 */
[----:B-----5:R-:W-:-:S07]  /*07e0*/  IMAD R10, R26, R12, R17 ;  /* 0x0000000c1a0a7224 */ /* 0x020fce00078e0211 */
.L_x_4:
[----:B------:R-:W-:Y:S05]  /*07f0*/  BRA.U !UP1, `(.L_x_3) ;  /* 0x00000001098c7547 */ /* 0x000fea000b800000 */
[----:B------:R-:W-:Y:S02]  /*0800*/  UISETP.NE.AND UP0, UPT, UR5, 0x1, UPT ;  /* 0x000000010500788c */ /* 0x000fe4000bf05270 */
[----:B------:R-:W-:-:S07]  /*0810*/  ULOP3.LUT UP1, URZ, UR12, 0x1, URZ, 0xc0, !UPT ;  /* 0x000000010cff7892 */ /* 0x000fce000f82c0ff */
[----:B------:R-:W-:Y:S05]  /*0820*/  BRA.U !UP0, `(.L_x_5) ;  /* 0x0000000108547547 */ /* 0x000fea000b800000 */
[----:B------:R-:W0:Y:S01]  /*0830*/  LDC R16, c[0x0][0x3a0] ;  /* 0x0000e800ff107b82 */ /* 0x000e220000000800 */
[----:B------:R-:W1:Y:S01]  /*0840*/  LDCU.64 UR12, c[0x0][0x380] ;  /* 0x00007000ff0c77ac */ /* 0x000e620008000a00 */
[C---:B------:R-:W-:Y:S02]  /*0850*/  IADD3 R7, PT, PT, R2.reuse, UR4, RZ ;  /* 0x0000000402077c10 */ /* 0x040fe4000fffe0ff */
[----:B------:R-:W-:-:S04]  /*0860*/  IADD3 R11, P0, PT, R2, UR4, RZ ;  /* 0x00000004020b7c10 */ /* 0x000fc8000ff1e0ff */
[----:B------:R-:W2:Y:S01]  /*0870*/  LDC.64 R14, c[0x0][0x380] ;  /* 0x0000e000ff0e7b82 */ /* 0x000ea20000000a00 */
[----:B------:R-:W-:-:S07]  /*0880*/  IADD3.X R18, PT, PT, RZ, RZ, RZ, P0, !PT ;  /* 0x000000ffff127210 */ /* 0x000fce00007fe4ff */
[----:B------:R-:W3:Y:S01]  /*0890*/  LDC.64 R8, c[0x0][0x388] ;  /* 0x0000e200ff087b82 */ /* 0x000ee20000000a00 */
[----:B-1----:R-:W-:-:S04]  /*08a0*/  LEA R12, P0, R11, UR12, 0x2 ;  /* 0x0000000c0b0c7c11 */ /* 0x002fc8000f8010ff */
[----:B------:R-:W-:Y:S01]  /*08b0*/  LEA.HI.X R13, R11, UR13, R18, 0x2, P0 ;  /* 0x0000000d0b0d7c11 */ /* 0x000fe200080f1412 */
[----:B0-----:R-:W-:-:S05]  /*08c0*/  IMAD R17, R16, UR4, R5 ;  /* 0x0000000410117c24 */ /* 0x001fca000f8e0205 */
[----:B------:R-:W4:Y:S01]  /*08d0*/  LDG.E R13, desc[UR10][R12.64+0x4] ;  /* 0x0000040a0c0d7981 */ /* 0x000f22000c1e1900 */
[----:B--2---:R-:W-:Y:S01]  /*08e0*/  IMAD.WIDE.U32 R14, R7, 0x4, R14 ;  /* 0x00000004070e7825 */ /* 0x004fe200078e000e */
[----:B------:R-:W-:-:S05]  /*08f0*/  IADD3 R7, PT, PT, R17, R16, RZ ;  /* 0x0000001011077210 */ /* 0x000fca0007ffe0ff */
[----:B------:R-:W2:Y:S01]  /*0900*/  LDG.E R15, desc[UR10][R14.64] ;  /* 0x0000000a0e0f7981 */ /* 0x000ea2000c1e1900 */
[----:B---3--:R-:W-:-:S04]  /*0910*/  IMAD.WIDE.U32 R16, R17, 0x4, R8 ;  /* 0x0000000411107825 */ /* 0x008fc800078e0008 */
[----:B------:R-:W-:Y:S02]  /*0920*/  IMAD.WIDE.U32 R8, R7, 0x4, R8 ;  /* 0x0000000407087825 */ /* 0x000fe400078e0008 */
[----:B------:R-:W2:Y:S04]  /*0930*/  LDG.E R16, desc[UR10][R16.64] ;  /* 0x0000000a10107981 */ /* 0x000ea8000c1e1900 */
[----:B------:R-:W4:Y:S01]  /*0940*/  LDG.E R8, desc[UR10][R8.64] ;  /* 0x0000000a08087981 */ /* 0x000f22000c1e1900 */
[----:B------:R-:W-:Y:S01]  /*0950*/  UIADD3 UR4, UPT, UPT, UR4, 0x2, URZ ;  /* 0x0000000204047890 */ /* 0x000fe2000fffe0ff */
[----:B--2---:R-:W-:-:S04]  /*0960*/  IMAD R10, R15, R16, R10 ;  /* 0x000000100f0a7224 */ /* 0x004fc800078e020a */
[----:B----4-:R-:W-:-:S07]  /*0970*/  IMAD R10, R13, R8, R10 ;  /* 0x000000080d0a7224 */ /* 0x010fce00078e020a */
.L_x_5:
[----:B------:R-:W-:Y:S05]  /*0980*/  BRA.U !UP1, `(.L_x_3) ;  /* 0x0000000109287547 */ /* 0x000fea000b800000 */
[----:B------:R-:W0:Y:S01]  /*0990*/  LDC R14, c[0x0][0x3a0] ;  /* 0x0000e800ff0e7b82 */ /* 0x000e220000000800 */
[----:B------:R-:W-:-:S07]  /*09a0*/  VIADD R7, R2, UR4 ;  /* 0x0000000402077c36 */ /* 0x000fce0008000000 */
[----:B------:R-:W1:Y:S08]  /*09b0*/  LDC.64 R8, c[0x0][0x380] ;  /* 0x0000e000ff087b82 */ /* 0x000e700000000a00 */
[----:B------:R-:W2:Y:S01]  /*09c0*/  LDC.64 R12, c[0x0][0x388] ;  /* 0x0000e200ff0c7b82 */ /* 0x000ea20000000a00 */
[----:B0-----:R-:W-:Y:S02]  /*09d0*/  IMAD R11, R14, UR4, R5 ;  /* 0x000000040e0b7c24 */ /* 0x001fe4000f8e0205 */
[----:B-1----:R-:W-:-:S06]  /*09e0*/  IMAD.WIDE.U32 R8, R7, 0x4, R8 ;  /* 0x0000000407087825 */ /* 0x002fcc00078e0008 */
[----:B------:R-:W3:Y:S01]  /*09f0*/  LDG.E R9, desc[UR10][R8.64] ;  /* 0x0000000a08097981 */ /* 0x000ee2000c1e1900 */
[----:B--2---:R-:W-:-:S06]  /*0a00*/  IMAD.WIDE.U32 R12, R11, 0x4, R12 ;  /* 0x000000040b0c7825 */ /* 0x004fcc00078e000c */
[----:B------:R-:W3:Y:S02]  /*0a10*/  LDG.E R12, desc[UR10][R12.64] ;  /* 0x0000000a0c0c7981 */ /* 0x000ee4000c1e1900 */
[----:B---3--:R-:W-:-:S07]  /*0a20*/  IMAD R10, R9, R12, R10 ;  /* 0x0000000c090a7224 */ /* 0x008fce00078e020a */
.L_x_3:
[----:B------:R-:W0:Y:S01]  /*0a30*/  LDCU UR4, c[0x0][0x3a0] ;  /* 0x00007400ff0477ac */ /* 0x000e220008000800 */
[----:B------:R-:W1:Y:S01]  /*0a40*/  LDC.64 R8, c[0x0][0x390] ;  /* 0x0000e400ff087b82 */ /* 0x000e620000000a00 */
[----:B------:R-:W-:Y:S02]  /*0a50*/  IADD3 R7, PT, PT, R0, R5, RZ ;  /* 0x0000000500077210 */ /* 0x000fe40007ffe0ff */
[----:B------:R-:W-:-:S04]  /*0a60*/  IADD3 R5, PT, PT, R5, 0x1, RZ ;  /* 0x0000000105057810 */ /* 0x000fc80007ffe0ff */
[----:B0-----:R-:W-:Y:S01]  /*0a70*/  ISETP.NE.AND P0, PT, R5, UR4, PT ;  /* 0x0000000405007c0c */ /* 0x001fe2000bf05270 */
[----:B-1----:R-:W-:-:S05]  /*0a80*/  IMAD.WIDE.U32 R8, R7, 0x4, R8 ;  /* 0x0000000407087825 */ /* 0x002fca00078e0008 */
[----:B------:R0:W-:Y:S07]  /*0a90*/  STG.E desc[UR10][R8.64], R10 ;  /* 0x0000000a08007986 */ /* 0x0001ee000c10190a */
[----:B------:R-:W-:Y:S05]  /*0aa0*/  @!P0 EXIT ;  /* 0x000000000000894d */ /* 0x000fea0003800000 */
[----:B------:R-:W-:Y:S05]  /*0ab0*/  BRA `(.L_x_6) ;  /* 0xfffffff400b07947 */ /* 0x000fea000383ffff */
.L_x_0:
[C---:B------:R-:W-:Y:S01]  /*0ac0*/  ISETP.GE.U32.AND P1, PT, R11.reuse, 0x8, PT ;  /* 0x000000080b00780c */ /* 0x040fe20003f26070 */
[----:B------:R-:W-:Y:S01]  /*0ad0*/  HFMA2 R3, -RZ, RZ, 0, 0 ;  /* 0x00000000ff037431 */ /* 0x000fe200000001ff */
[----:B------:R-:W-:-:S04]  /*0ae0*/  LOP3.LUT R2, R11, 0x7, RZ, 0xc0, !PT ;  /* 0x000000070b027812 */ /* 0x000fc800078ec0ff */
[----:B------:R-:W-:-:S07]  /*0af0*/  ISETP.NE.AND P0, PT, R2, RZ, PT ;  /* 0x000000ff0200720c */ /* 0x000fce0003f05270 */
[----:B------:R-:W-:Y:S06]  /*0b00*/  @!P1 BRA `(.L_x_7) ;  /* 0x0000000000409947 */ /* 0x000fec0003800000 */
[----:B------:R-:W0:Y:S01]  /*0b10*/  LDC.64 R6, c[0x0][0x390] ;  /* 0x0000e400ff067b82 */ /* 0x000e220000000a00 */
[----:B------:R-:W-:Y:S01]  /*0b20*/  LOP3.LUT R3, R11, 0x7ffffff8, RZ, 0xc0, !PT ;  /* 0x7ffffff80b037812 */ /* 0x000fe200078ec0ff */
[----:B------:R-:W-:-:S06]  /*0b30*/  UMOV UR4, URZ ;  /* 0x000000ff00047c82 */ /* 0x000fcc0008000000 */
.L_x_8:
[----:B-1----:R-:W-:Y:S01]  /*0b40*/  VIADD R5, R0, UR4 ;  /* 0x0000000400057c36 */ /* 0x002fe20008000000 */
[----:B------:R-:W-:-:S03]  /*0b50*/  UIADD3 UR4, UPT, UPT, UR4, 0x8, URZ ;  /* 0x0000000804047890 */ /* 0x000fc6000fffe0ff */
[----:B0-----:R-:W-:-:S03]  /*0b60*/  IMAD.WIDE.U32 R4, R5, 0x4, R6 ;  /* 0x0000000405047825 */ /* 0x001fc600078e0006 */
[----:B------:R-:W-:Y:S02]  /*0b70*/  ISETP.NE.AND P1, PT, R3, UR4, PT ;  /* 0x0000000403007c0c */ /* 0x000fe4000bf25270 */
[----:B------:R1:W-:Y:S04]  /*0b80*/  STG.E desc[UR10][R4.64], RZ ;  /* 0x000000ff04007986 */ /* 0x0003e8000c10190a */
[----:B------:R1:W-:Y:S04]  /*0b90*/  STG.E desc[UR10][R4.64+0x4], RZ ;  /* 0x000004ff04007986 */ /* 0x0003e8000c10190a */
[----:B------:R1:W-:Y:S04]  /*0ba0*/  STG.E desc[UR10][R4.64+0x8], RZ ;  /* 0x000008ff04007986 */ /* 0x0003e8000c10190a */
[----:B------:R1:W-:Y:S04]  /*0bb0*/  STG.E desc[UR10][R4.64+0xc], RZ ;  /* 0x00000cff04007986 */ /* 0x0003e8000c10190a */
[----:B------:R1:W-:Y:S04]  /*0bc0*/  STG.E desc[UR10][R4.64+0x10], RZ ;  /* 0x000010ff04007986 */ /* 0x0003e8000c10190a */
[----:B------:R1:W-:Y:S04]  /*0bd0*/  STG.E desc[UR10][R4.64+0x14], RZ ;  /* 0x000014ff04007986 */ /* 0x0003e8000c10190a */
[----:B------:R1:W-:Y:S04]  /*0be0*/  STG.E desc[UR10][R4.64+0x18], RZ ;  /* 0x000018ff04007986 */ /* 0x0003e8000c10190a */
[----:B------:R1:W-:Y:S01]  /*0bf0*/  STG.E desc[UR10][R4.64+0x1c], RZ ;  /* 0x00001cff04007986 */ /* 0x0003e2000c10190a */
[----:B------:R-:W-:Y:S05]  /*0c00*/  @P1 BRA `(.L_x_8) ;  /* 0xfffffffc00cc1947 */ /* 0x000fea000383ffff */
.L_x_7:
[----:B------:R-:W-:Y:S05]  /*0c10*/  @!P0 EXIT ;  /* 0x000000000000894d */ /* 0x000fea0003800000 */
[----:B------:R-:W-:Y:S02]  /*0c20*/  ISETP.GE.U32.AND P1, PT, R2, 0x4, PT ;  /* 0x000000040200780c */ /* 0x000fe40003f26070 */
[----:B------:R-:W-:-:S04]  /*0c30*/  LOP3.LUT R8, R11, 0x3, RZ, 0xc0, !PT ;  /* 0x000000030b087812 */ /* 0x000fc800078ec0ff */
[----:B------:R-:W-:-:S07]  /*0c40*/  ISETP.NE.AND P0, PT, R8, RZ, PT ;  /* 0x000000ff0800720c */ /* 0x000fce0003f05270 */
[----:B------:R-:W-:Y:S06]  /*0c50*/  @!P1 BRA `(.L_x_9) ;  /* 0x0000000000349947 */ /* 0x000fec0003800000 */
[----:B-1----:R-:W0:Y:S01]  /*0c60*/  LDC.64 R4, c[0x0][0x390] ;  /* 0x0000e400ff047b82 */ /* 0x002e220000000a00 */
[----:B------:R-:W1:Y:S01]  /*0c70*/  LDCU.64 UR4, c[0x0][0x390] ;  /* 0x00007200ff0477ac */ /* 0x000e620008000a00 */
[CC--:B------:R-:W-:Y:S02]  /*0c80*/  IADD3 R2, P1, PT, R0.reuse, R3.reuse, RZ ;  /* 0x0000000300027210 */ /* 0x0c0fe40007f3e0ff */
[----:B------:R-:W-:Y:S02]  /*0c90*/  IADD3 R7, PT, PT, R0, R3, RZ ;  /* 0x0000000300077210 */ /* 0x000fe40007ffe0ff */
[----:B------:R-:W-:Y:S02]  /*0ca0*/  IADD3.X R9, PT, PT, RZ, RZ, RZ, P1, !PT ;  /* 0x000000ffff097210 */ /* 0x000fe40000ffe4ff */
[----:B------:R-:W-:Y:S02]  /*0cb0*/  IADD3 R3, PT, PT, R3, 0x4, RZ ;  /* 0x0000000403037810 */ /* 0x000fe40007ffe0ff */
[----:B-1----:R-:W-:Y:S01]  /*0cc0*/  LEA R6, P1, R2, UR4, 0x2 ;  /* 0x0000000402067c11 */ /* 0x002fe2000f8210ff */
[----:B0-----:R-:W-:-:S03]  /*0cd0*/  IMAD.WIDE.U32 R4, R7, 0x4, R4 ;  /* 0x0000000407047825 */ /* 0x001fc600078e0004 */
[----:B------:R-:W-:Y:S02]  /*0ce0*/  LEA.HI.X R7, R2, UR5, R9, 0x2, P1 ;  /* 0x0000000502077c11 */ /* 0x000fe400088f1409 */
[----:B------:R0:W-:Y:S04]  /*0cf0*/  STG.E desc[UR10][R4.64], RZ ;  /* 0x000000ff04007986 */ /* 0x0001e8000c10190a */
[----:B------:R0:W-:Y:S04]  /*0d00*/  STG.E desc[UR10][R6.64+0x4], RZ ;  /* 0x000004ff06007986 */ /* 0x0001e8000c10190a */
[----:B------:R0:W-:Y:S04]  /*0d10*/  STG.E desc[UR10][R6.64+0x8], RZ ;  /* 0x000008ff06007986 */ /* 0x0001e8000c10190a */
[----:B------:R0:W-:Y:S02]  /*0d20*/  STG.E desc[UR10][R6.64+0xc], RZ ;  /* 0x00000cff06007986 */ /* 0x0001e4000c10190a */
.L_x_9:
[----:B------:R-:W-:Y:S05]  /*0d30*/  @!P0 EXIT ;  /* 0x000000000000894d */ /* 0x000fea0003800000 */
[----:B------:R-:W-:Y:S02]  /*0d40*/  ISETP.NE.AND P1, PT, R8, 0x1, PT ;  /* 0x000000010800780c */ /* 0x000fe40003f25270 */
[----:B------:R-:W-:-:S04]  /*0d50*/  LOP3.LUT R2, R11, 0x1, RZ, 0xc0, !PT ;  /* 0x000000010b027812 */ /* 0x000fc800078ec0ff */
[----:B------:R-:W-:-:S07]  /*0d60*/  ISETP.NE.U32.AND P0, PT, R2, 0x1, PT ;  /* 0x000000010200780c */ /* 0x000fce0003f05070 */
[----:B------:R-:W-:Y:S06]  /*0d70*/  @!P1 BRA `(.L_x_10) ;  /* 0x00000000002c9947 */ /* 0x000fec0003800000 */
[----:B01----:R-:W0:Y:S01]  /*0d80*/  LDC.64 R4, c[0x0][0x390] ;  /* 0x0000e400ff047b82 */ /* 0x003e220000000a00 */
[----:B------:R-:W1:Y:S01]  /*0d90*/  LDCU.64 UR4, c[0x0][0x390] ;  /* 0x00007200ff0477ac */ /* 0x000e620008000a00 */
[C---:B------:R-:W-:Y:S01]  /*0da0*/  IADD3 R2, P1, PT, R0.reuse, R3, RZ ;  /* 0x0000000300027210 */ /* 0x040fe20007f3e0ff */
[----:B------:R-:W-:Y:S01]  /*0db0*/  IMAD.IADD R7, R0, 0x1, R3 ;  /* 0x0000000100077824 */ /* 0x000fe200078e0203 */
[----:B------:R-:W-:Y:S02]  /*0dc0*/  IADD3 R3, PT, PT, R3, 0x2, RZ ;  /* 0x0000000203037810 */ /* 0x000fe40007ffe0ff */
[----:B------:R-:W-:Y:S02]  /*0dd0*/  IADD3.X R9, PT, PT, RZ, RZ, RZ, P1, !PT ;  /* 0x000000ffff097210 */ /* 0x000fe40000ffe4ff */
[----:B-1----:R-:W-:Y:S01]  /*0de0*/  LEA R6, P1, R2, UR4, 0x2 ;  /* 0x0000000402067c11 */ /* 0x002fe2000f8210ff */
[----:B0-----:R-:W-:-:S03]  /*0df0*/  IMAD.WIDE.U32 R4, R7, 0x4, R4 ;  /* 0x0000000407047825 */ /* 0x001fc600078e0004 */
[----:B------:R-:W-:Y:S02]  /*0e00*/  LEA.HI.X R7, R2, UR5, R9, 0x2, P1 ;  /* 0x0000000502077c11 */ /* 0x000fe400088f1409 */
[----:B------:R2:W-:Y:S04]  /*0e10*/  STG.E desc[UR10][R4.64], RZ ;  /* 0x000000ff04007986 */ /* 0x0005e8000c10190a */
[----:B------:R2:W-:Y:S03]  /*0e20*/  STG.E desc[UR10][R6.64+0x4], RZ ;  /* 0x000004ff06007986 */ /* 0x0005e6000c10190a */
.L_x_10:
[----:B------:R-:W-:Y:S05]  /*0e30*/  @P0 EXIT ;  /* 0x000000000000094d */ /* 0x000fea0003800000 */
[----:B012---:R-:W0:Y:S01]  /*0e40*/  LDC.64 R4, c[0x0][0x390] ;  /* 0x0000e400ff047b82 */ /* 0x007e220000000a00 */
[----:B------:R-:W-:-:S05]  /*0e50*/  IADD3 R3, PT, PT, R0, R3, RZ ;  /* 0x0000000300037210 */ /* 0x000fca0007ffe0ff */
[----:B0-----:R-:W-:-:S05]  /*0e60*/  IMAD.WIDE.U32 R2, R3, 0x4, R4 ;  /* 0x0000000403027825 */ /* 0x001fca00078e0004 */
[----:B------:R-:W-:Y:S01]  /*0e70*/  STG.E desc[UR10][R2.64], RZ ;  /* 0x000000ff02007986 */ /* 0x000fe2000c10190a */
[----:B------:R-:W-:Y:S05]  /*0e80*/  EXIT ;  /* 0x000000000000794d */ /* 0x000fea0003800000 */
.L_x_11:
[----:B------:R-:W-:-:S00]  /*0e90*/  BRA `(.L_x_11) ;  /* 0xfffffffc00fc7947 */ /* 0x000fc0000383ffff */
[----:B------:R-:W-:-:S00]  /*0ea0*/  NOP ;  /* 0x0000000000007918 */ /* 0x000fc00000000000 */
        /* <DEDUP_REMOVED lines=13> */
.L_x_12:


//--------------------- .nv.shared.reserved.0     --------------------------
	.section	.nv.shared.reserved.0,"aw",@nobits
	.weak		__nv_reservedSMEM_offset_0_alias
	.size		__nv_reservedSMEM_offset_0_alias, 0, 64
	.other		__nv_reservedSMEM_offset_0_alias,@"STO_CUDA_RESERVED_SHARED STV_DEFAULT"
__nv_reservedSMEM_offset_0_alias:
	.zero		0
	.zero		64


//--------------------- .nv.constant0._Z17matrixMultiplyRowPiS_S_iii --------------------------
	.section	.nv.constant0._Z17matrixMultiplyRowPiS_S_iii,"a",@progbits
	.sectionflags	@""
	.align	4
.nv.constant0._Z17matrixMultiplyRowPiS_S_iii:
	.zero		932


//--------------------- SYMBOLS --------------------------

	.type		.nv.reservedSmem.offset0,@object
	.size		.nv.reservedSmem.offset0,0x4
